	.headerflags	@"EF_CUDA_TEXMODE_UNIFIED EF_CUDA_64BIT_ADDRESS EF_CUDA_ACCELERATORS EF_CUDA_SM90 EF_CUDA_VIRTUAL_SM(EF_CUDA_SM90)"
	.elftype	@"ET_EXEC"


//--------------------- .nv.info                  --------------------------
	.section	.nv.info,"",@"SHT_CUDA_INFO"
	.align	4


	//----- nvinfo : EIATTR_REGCOUNT
	.align		4
        /*0000*/ 	.byte	0x04, 0x2f
        /*0002*/ 	.short	(.L_1 - .L_0)
	.align		4
.L_0:
        /*0004*/ 	.word	index@(triton_poi_fused_relu_0)
        /*0008*/ 	.word	0x0000000c


	//----- nvinfo : EIATTR_MIN_STACK_SIZE
	.align		4
.L_1:
        /*000c*/ 	.byte	0x04, 0x12
        /*000e*/ 	.short	(.L_3 - .L_2)
	.align		4
.L_2:
        /*0010*/ 	.word	index@(triton_poi_fused_relu_0)
        /*0014*/ 	.word	0x00000000


	//----- nvinfo : EIATTR_FRAME_SIZE
	.align		4
.L_3:
        /*0018*/ 	.byte	0x04, 0x11
        /*001a*/ 	.short	(.L_5 - .L_4)
	.align		4
.L_4:
        /*001c*/ 	.word	index@(triton_poi_fused_relu_0)
        /*0020*/ 	.word	0x00000000


	//----- nvinfo : EIATTR_MIN_STACK_SIZE
	.align		4
.L_5:
        /*0024*/ 	.byte	0x04, 0x12
        /*0026*/ 	.short	(.L_7 - .L_6)
	.align		4
.L_6:
        /*0028*/ 	.word	index@(triton_poi_fused_relu_0)
        /*002c*/ 	.word	0x00000000
.L_7:


//--------------------- .nv.info.triton_poi_fused_relu_0 --------------------------
	.section	.nv.info.triton_poi_fused_relu_0,"",@"SHT_CUDA_INFO"
	.sectionflags	@""
	.align	4


	//----- nvinfo : EIATTR_CUDA_API_VERSION
	.align		4
        /*0000*/ 	.byte	0x04, 0x37
        /*0002*/ 	.short	(.L_9 - .L_8)
.L_8:
        /*0004*/ 	.word	0x0000007c


	//----- nvinfo : EIATTR_KPARAM_INFO
	.align		4
.L_9:
        /*0008*/ 	.byte	0x04, 0x17
        /*000a*/ 	.short	(.L_11 - .L_10)
.L_10:
        /*000c*/ 	.word	0x00000000
        /*0010*/ 	.short	0x0002
        /*0012*/ 	.short	0x0010
        /*0014*/ 	.byte	0x00, 0xf0, 0x11, 0x00


	//----- nvinfo : EIATTR_KPARAM_INFO
	.align		4
.L_11:
        /*0018*/ 	.byte	0x04, 0x17
        /*001a*/ 	.short	(.L_13 - .L_12)
.L_12:
        /*001c*/ 	.word	0x00000000
        /*0020*/ 	.short	0x0001
        /*0022*/ 	.short	0x0008
        /*0024*/ 	.byte	0x00, 0xf4, 0x21, 0x00


	//----- nvinfo : EIATTR_KPARAM_INFO
	.align		4
.L_13:
        /*0028*/ 	.byte	0x04, 0x17
        /*002a*/ 	.short	(.L_15 - .L_14)
.L_14:
        /*002c*/ 	.word	0x00000000
        /*0030*/ 	.short	0x0000
        /*0032*/ 	.short	0x0000
        /*0034*/ 	.byte	0x00, 0xf4, 0x21, 0x00


	//----- nvinfo : EIATTR_SPARSE_MMA_MASK
	.align		4
.L_15:
        /*0038*/ 	.byte	0x03, 0x50
        /*003a*/ 	.short	0x0000


	//----- nvinfo : EIATTR_MAXREG_COUNT
	.align		4
        /*003c*/ 	.byte	0x03, 0x1b
        /*003e*/ 	.short	0x00ff


	//----- nvinfo : EIATTR_EXIT_INSTR_OFFSETS
	.align		4
        /*0040*/ 	.byte	0x04, 0x1c
        /*0042*/ 	.short	(.L_17 - .L_16)


	//   ....[0]....
.L_16:
        /*0044*/ 	.word	0x00000150


	//   ....[1]....
        /*0048*/ 	.word	0x00000170


	//----- nvinfo : EIATTR_REQNTID
	.align		4
.L_17:
        /*004c*/ 	.byte	0x04, 0x10
        /*004e*/ 	.short	(.L_19 - .L_18)
.L_18:
        /*0050*/ 	.word	0x00000020
        /*0054*/ 	.word	0x00000001
        /*0058*/ 	.word	0x00000001


	//----- nvinfo : EIATTR_CRS_STACK_SIZE
	.align		4
.L_19:
        /*005c*/ 	.byte	0x04, 0x1e
        /*005e*/ 	.short	(.L_21 - .L_20)
.L_20:
        /*0060*/ 	.word	0x00000000


	//----- nvinfo : EIATTR_CBANK_PARAM_SIZE
	.align		4
.L_21:
        /*0064*/ 	.byte	0x03, 0x19
        /*0066*/ 	.short	0x0014


	//----- nvinfo : EIATTR_PARAM_CBANK
	.align		4
        /*0068*/ 	.byte	0x04, 0x0a
        /*006a*/ 	.short	(.L_23 - .L_22)
	.align		4
.L_22:
        /*006c*/ 	.word	index@(.nv.constant0.triton_poi_fused_relu_0)
        /*0070*/ 	.short	0x0210
        /*0072*/ 	.short	0x0014


	//----- nvinfo : EIATTR_SW_WAR
	.align		4
.L_23:
        /*0074*/ 	.byte	0x04, 0x36
        /*0076*/ 	.short	(.L_25 - .L_24)
.L_24:
        /*0078*/ 	.word	0x00000008
.L_25:


//--------------------- .nv.callgraph             --------------------------
	.section	.nv.callgraph,"",@"SHT_CUDA_CALLGRAPH"
	.align	4
	.sectionentsize	8
	.align		4
        /*0000*/ 	.word	0x00000000
	.align		4
        /*0004*/ 	.word	0xffffffff
	.align		4
        /*0008*/ 	.word	0x00000000
	.align		4
        /*000c*/ 	.word	0xfffffffe
	.align		4
        /*0010*/ 	.word	0x00000000
	.align		4
        /*0014*/ 	.word	0xfffffffd
	.align		4
        /*0018*/ 	.word	0x00000000
	.align		4
        /*001c*/ 	.word	0xfffffffc


//--------------------- .text.triton_poi_fused_relu_0 --------------------------
	.section	.text.triton_poi_fused_relu_0,"ax",@progbits
	.align	128
        .global         triton_poi_fused_relu_0
        .type           triton_poi_fused_relu_0,@function
        .size           triton_poi_fused_relu_0,(.L_x_3 - triton_poi_fused_relu_0)
        .other          triton_poi_fused_relu_0,@"STO_CUDA_ENTRY STV_DEFAULT"
triton_poi_fused_relu_0:
.text.triton_poi_fused_relu_0:
[----:B------:R-:W0:Y:S02]  /*0000*/  LDC R1, c[0x0][0x28] ;  /* 0x00000a00ff017b82 */ /* 0x000e240000000800 */
[----:B------:R-:W1:Y:S01]  /*0010*/  S2R R0, SR_TID.X ;  /* 0x0000000000007919 */ /* 0x000e620000002100 */
[----:B------:R-:W2:Y:S01]  /*0020*/  LDC.64 R4, c[0x0][0x218] ;  /* 0x00008600ff047b82 */ /* 0x000ea20000000a00 */
[----:B------:R-:W-:Y:S01]  /*0030*/  ULDC.64 UR4, c[0x0][0x208] ;  /* 0x0000820000047ab9 */ /* 0x000fe20000000a00 */
[----:B------:R-:W-:Y:S01]  /*0040*/  BSSY B0, `(.L_x_0) ;  /* 0x000000b000007945 */ /* 0x000fe20003800000 */
[----:B------:R-:W3:Y:S01]  /*0050*/  S2R R7, SR_CTAID.X ;  /* 0x0000000000077919 */ /* 0x000ee20000002500 */
[----:B------:R-:W-:Y:S01]  /*0060*/  CS2R R8, SRZ ;  /* 0x0000000000087805 */ /* 0x000fe2000001ff00 */
[----:B-1----:R-:W-:-:S05]  /*0070*/  IMAD.SHL.U32 R0, R0, 0x2, RZ ;  /* 0x0000000200007824 */ /* 0x002fca00078e00ff */
[----:B------:R-:W-:-:S05]  /*0080*/  LOP3.LUT R0, R0, 0x3e, RZ, 0xc0, !PT ;  /* 0x0000003e00007812 */ /* 0x000fca00078ec0ff */
[----:B---3--:R-:W-:-:S05]  /*0090*/  IMAD R7, R7, 0x40, R0 ;  /* 0x0000004007077824 */ /* 0x008fca00078e0200 */
[----:B------:R-:W-:-:S13]  /*00a0*/  ISETP.GE.AND P2, PT, R7, 0x40, PT ;  /* 0x000000400700780c */ /* 0x000fda0003f46270 */
[----:B--2---:R-:W-:Y:S05]  /*00b0*/  @P2 BRA `(.L_x_1) ;  /* 0x00000000000c2947 */ /* 0x004fea0003800000 */
[----:B------:R-:W1:Y:S02]  /*00c0*/  LDC.64 R2, c[0x0][0x210] ;  /* 0x00008400ff027b82 */ /* 0x000e640000000a00 */
[----:B-1----:R-:W-:-:S05]  /*00d0*/  IMAD.WIDE R2, R7, 0x4, R2 ;  /* 0x0000000407027825 */ /* 0x002fca00078e0202 */
[----:B------:R1:W5:Y:S02]  /*00e0*/  LDG.E.64 R8, desc[UR4][R2.64] ;  /* 0x0000000402087981 */ /* 0x000364000c1e1b00 */
.L_x_1:
[----:B------:R-:W-:Y:S05]  /*00f0*/  BSYNC B0 ;  /* 0x0000000000007941 */ /* 0x000fea0003800000 */
.L_x_0:
[C---:B-----5:R-:W-:Y:S01]  /*0100*/  FSETP.GEU.AND P0, PT, R8.reuse, RZ, PT ;  /* 0x000000ff0800720b */ /* 0x060fe20003f0e000 */
[----:B-1----:R-:W-:Y:S01]  /*0110*/  IMAD.WIDE R2, R7, 0x4, R4 ;  /* 0x0000000407027825 */ /* 0x002fe200078e0204 */
[C---:B------:R-:W-:Y:S02]  /*0120*/  FSETP.GEU.AND P1, PT, R9.reuse, RZ, PT ;  /* 0x000000ff0900720b */ /* 0x040fe40003f2e000 */
[----:B------:R-:W-:Y:S02]  /*0130*/  FSEL R8, R8, RZ, P0 ;  /* 0x000000ff08087208 */ /* 0x000fe40000000000 */
[----:B------:R-:W-:Y:S01]  /*0140*/  FSEL R9, R9, RZ, P1 ;  /* 0x000000ff09097208 */ /* 0x000fe20000800000 */
[----:B------:R-:W-:Y:S08]  /*0150*/  @P2 EXIT ;  /* 0x000000000000294d */ /* 0x000ff00003800000 */
[----:B------:R-:W-:Y:S01]  /*0160*/  STG.E.64 desc[UR4][R2.64], R8 ;  /* 0x0000000802007986 */ /* 0x000fe2000c101b04 */
[----:B------:R-:W-:Y:S05]  /*0170*/  EXIT ;  /* 0x000000000000794d */ /* 0x000fea0003800000 */
.L_x_2:
[----:B------:R-:W-:-:S00]  /*0180*/  BRA `(.L_x_2) ;  /* 0xfffffffc00fc7947 */ /* 0x000fc0000383ffff */
[----:B------:R-:W-:-:S00]  /*0190*/  NOP ;  /* 0x0000000000007918 */ /* 0x000fc00000000000 */
        /* <DEDUP_REMOVED lines=14> */
.L_x_3:


//--------------------- .nv.constant0.triton_poi_fused_relu_0 --------------------------
	.section	.nv.constant0.triton_poi_fused_relu_0,"a",@progbits
	.sectionflags	@""
	.align	4
.nv.constant0.triton_poi_fused_relu_0:
	.zero		548
